//
// Generated by NVIDIA NVVM Compiler
//
// Compiler Build ID: CL-36424714
// Cuda compilation tools, release 13.0, V13.0.88
// Based on NVVM 20.0.0
//

.version 9.0
.target sm_100
.address_size 64

	// .globl	_Z15cudabrot_kernelPhjjfff

.visible .entry _Z15cudabrot_kernelPhjjfff(
	.param .u64 .ptr .align 1 _Z15cudabrot_kernelPhjjfff_param_0,
	.param .u32 _Z15cudabrot_kernelPhjjfff_param_1,
	.param .u32 _Z15cudabrot_kernelPhjjfff_param_2,
	.param .f32 _Z15cudabrot_kernelPhjjfff_param_3,
	.param .f32 _Z15cudabrot_kernelPhjjfff_param_4,
	.param .f32 _Z15cudabrot_kernelPhjjfff_param_5
)
{
	.reg .pred 	%p<7>;
	.reg .b16 	%rs<7>;
	.reg .b32 	%r<20>;
	.reg .b32 	%f<33>;
	.reg .b64 	%rd<5>;

	ld.param.u64 	%rd1, [_Z15cudabrot_kernelPhjjfff_param_0];
	ld.param.u32 	%r6, [_Z15cudabrot_kernelPhjjfff_param_1];
	ld.param.u32 	%r7, [_Z15cudabrot_kernelPhjjfff_param_2];
	ld.param.f32 	%f13, [_Z15cudabrot_kernelPhjjfff_param_3];
	ld.param.f32 	%f14, [_Z15cudabrot_kernelPhjjfff_param_4];
	ld.param.f32 	%f15, [_Z15cudabrot_kernelPhjjfff_param_5];
	mov.u32 	%r8, %ctaid.x;
	mov.u32 	%r9, %ntid.x;
	mov.u32 	%r10, %tid.x;
	mad.lo.s32 	%r11, %r8, %r9, %r10;
	div.u32 	%r2, %r11, %r6;
	mul.lo.s32 	%r12, %r2, %r6;
	sub.s32 	%r1, %r11, %r12;
	mul.lo.s32 	%r13, %r7, %r6;
	setp.ge.u32 	%p1, %r11, %r13;
	@%p1 bra 	$L__BB0_5;
	cvt.rn.f32.s32 	%f16, %r1;
	cvt.rn.f32.u32 	%f17, %r6;
	mul.f32 	%f18, %f17, 0f3F000000;
	sub.f32 	%f19, %f16, %f18;
	fma.rn.f32 	%f1, %f15, %f19, %f13;
	cvt.rn.f32.s32 	%f20, %r2;
	cvt.rn.f32.u32 	%f21, %r7;
	mul.f32 	%f22, %f21, 0f3F000000;
	sub.f32 	%f23, %f20, %f22;
	fma.rn.f32 	%f2, %f15, %f23, %f14;
	mul.f32 	%f30, %f1, %f1;
	mul.f32 	%f29, %f2, %f2;
	add.f32 	%f24, %f30, %f29;
	setp.gt.f32 	%p2, %f24, 0f40800000;
	mov.b32 	%r19, 0;
	@%p2 bra 	$L__BB0_4;
	mov.b32 	%r18, 0;
	mov.f32 	%f31, %f2;
	mov.f32 	%f32, %f1;
$L__BB0_3:
	add.s32 	%r19, %r18, 1;
	sub.f32 	%f25, %f30, %f29;
	add.f32 	%f9, %f1, %f25;
	add.f32 	%f26, %f32, %f32;
	fma.rn.f32 	%f31, %f26, %f31, %f2;
	setp.lt.u32 	%p3, %r18, 255;
	mul.f32 	%f30, %f9, %f9;
	mul.f32 	%f29, %f31, %f31;
	add.f32 	%f27, %f30, %f29;
	setp.leu.f32 	%p4, %f27, 0f40800000;
	and.pred  	%p5, %p3, %p4;
	mov.u32 	%r18, %r19;
	mov.f32 	%f32, %f9;
	@%p5 bra 	$L__BB0_3;
$L__BB0_4:
	setp.gt.u32 	%p6, %r19, 255;
	bar.sync 	0;
	cvt.u16.u32 	%rs1, %r19;
	selp.b16 	%rs2, 0, %rs1, %p6;
	shl.b16 	%rs3, %rs2, 1;
	mad.lo.s32 	%r16, %r2, %r6, %r1;
	shl.b32 	%r17, %r16, 2;
	cvt.u64.u32 	%rd2, %r17;
	cvta.to.global.u64 	%rd3, %rd1;
	add.s64 	%rd4, %rd3, %rd2;
	st.global.u8 	[%rd4], %rs3;
	mul.lo.s16 	%rs4, %rs2, 3;
	st.global.u8 	[%rd4+1], %rs4;
	mul.lo.s16 	%rs5, %rs2, 5;
	st.global.u8 	[%rd4+2], %rs5;
	mov.b16 	%rs6, 255;
	st.global.u8 	[%rd4+3], %rs6;
$L__BB0_5:
	ret;

}


// ===== COMPILED SASS (sm_100) =====

	.target	sm_100

	.elftype	@"ET_EXEC"


//--------------------- .note.nv.tkinfo           --------------------------
	.section	.note.nv.tkinfo,"",@"SHT_NOTE"
	.sectionflags	@"SHF_NOTE_NV_TKINFO"
	.tkinfo
        /*0018*/ 	.word	0x00000002
        /*0030*/ 	.string	""
        /*0030*/ 	.string	"ptxas"
        /*0030*/ 	.string	"Cuda compilation tools, release 13.0, V13.0.88"
        /*0030*/ 	.string	"Build cuda_13.0.r13.0/compiler.36424714_0"
        /*0030*/ 	.string	"-arch sm_100 -m 64 "



//--------------------- .note.nv.cuinfo           --------------------------
	.section	.note.nv.cuinfo,"",@"SHT_NOTE"
	.sectionflags	@"SHF_NOTE_NV_CUINFO"
        /*0018*/ 	.short	0x0002
        /*001a*/ 	.short	0x0064
        /*001c*/ 	.short	0x0082
	.zero		2


//--------------------- .nv.info                  --------------------------
	.section	.nv.info,"",@"SHT_CUDA_INFO"
	.align	4


	//----- nvinfo : EIATTR_REGCOUNT
	.align		4
        /*0000*/ 	.byte	0x04, 0x2f
        /*0002*/ 	.short	(.L_1 - .L_0)
	.align		4
.L_0:
        /*0004*/ 	.word	index@(_Z15cudabrot_kernelPhjjfff)
        /*0008*/ 	.word	0x0000000d


	//----- nvinfo : EIATTR_FRAME_SIZE
	.align		4
.L_1:
        /*000c*/ 	.byte	0x04, 0x11
        /*000e*/ 	.short	(.L_3 - .L_2)
	.align		4
.L_2:
        /*0010*/ 	.word	index@(_Z15cudabrot_kernelPhjjfff)
        /*0014*/ 	.word	0x00000000


	//----- nvinfo : EIATTR_MIN_STACK_SIZE
	.align		4
.L_3:
        /*0018*/ 	.byte	0x04, 0x12
        /*001a*/ 	.short	(.L_5 - .L_4)
	.align		4
.L_4:
        /*001c*/ 	.word	index@(_Z15cudabrot_kernelPhjjfff)
        /*0020*/ 	.word	0x00000000
.L_5:


//--------------------- .nv.compat                --------------------------
	.section	.nv.compat,"",@"SHT_CUDA_COMPAT_INFO"
	.align	4
        /*0000*/ 	.byte	0x02, 0x09, 0x00, 0x00, 0x02, 0x02, 0x01, 0x00, 0x02, 0x05, 0x05, 0x00, 0x03, 0x07, 0x01, 0x01
        /*0010*/ 	.byte	0x02, 0x03, 0x00, 0x00, 0x02, 0x06, 0x01, 0x00, 0x04, 0x0b, 0x08, 0x00, 0x01, 0x00, 0x00, 0x00
        /*0020*/ 	.byte	0x00, 0x00, 0x00, 0x00


//--------------------- .nv.info._Z15cudabrot_kernelPhjjfff --------------------------
	.section	.nv.info._Z15cudabrot_kernelPhjjfff,"",@"SHT_CUDA_INFO"
	.sectionflags	@""
	.align	4


	//----- nvinfo : EIATTR_CUDA_API_VERSION
	.align		4
        /*0000*/ 	.byte	0x04, 0x37
        /*0002*/ 	.short	(.L_7 - .L_6)
.L_6:
        /*0004*/ 	.word	0x00000082


	//----- nvinfo : EIATTR_KPARAM_INFO
	.align		4
.L_7:
        /*0008*/ 	.byte	0x04, 0x17
        /*000a*/ 	.short	(.L_9 - .L_8)
.L_8:
        /*000c*/ 	.word	0x00000000
        /*0010*/ 	.short	0x0005
        /*0012*/ 	.short	0x0018
        /*0014*/ 	.byte	0x00, 0xf0, 0x11, 0x00


	//----- nvinfo : EIATTR_KPARAM_INFO
	.align		4
.L_9:
        /*0018*/ 	.byte	0x04, 0x17
        /*001a*/ 	.short	(.L_11 - .L_10)
.L_10:
        /*001c*/ 	.word	0x00000000
        /*0020*/ 	.short	0x0004
        /*0022*/ 	.short	0x0014
        /*0024*/ 	.byte	0x00, 0xf0, 0x11, 0x00


	//----- nvinfo : EIATTR_KPARAM_INFO
	.align		4
.L_11:
        /*0028*/ 	.byte	0x04, 0x17
        /*002a*/ 	.short	(.L_13 - .L_12)
.L_12:
        /*002c*/ 	.word	0x00000000
        /*0030*/ 	.short	0x0003
        /*0032*/ 	.short	0x0010
        /*0034*/ 	.byte	0x00, 0xf0, 0x11, 0x00


	//----- nvinfo : EIATTR_KPARAM_INFO
	.align		4
.L_13:
        /*0038*/ 	.byte	0x04, 0x17
        /*003a*/ 	.short	(.L_15 - .L_14)
.L_14:
        /*003c*/ 	.word	0x00000000
        /*0040*/ 	.short	0x0002
        /*0042*/ 	.short	0x000c
        /*0044*/ 	.byte	0x00, 0xf0, 0x11, 0x00


	//----- nvinfo : EIATTR_KPARAM_INFO
	.align		4
.L_15:
        /*0048*/ 	.byte	0x04, 0x17
        /*004a*/ 	.short	(.L_17 - .L_16)
.L_16:
        /*004c*/ 	.word	0x00000000
        /*0050*/ 	.short	0x0001
        /*0052*/ 	.short	0x0008
        /*0054*/ 	.byte	0x00, 0xf0, 0x11, 0x00


	//----- nvinfo : EIATTR_KPARAM_INFO
	.align		4
.L_17:
        /*0058*/ 	.byte	0x04, 0x17
        /*005a*/ 	.short	(.L_19 - .L_18)
.L_18:
        /*005c*/ 	.word	0x00000000
        /*0060*/ 	.short	0x0000
        /*0062*/ 	.short	0x0000
        /*0064*/ 	.byte	0x00, 0xf5, 0x21, 0x00


	//----- nvinfo : EIATTR_SPARSE_MMA_MASK
	.align		4
.L_19:
        /*0068*/ 	.byte	0x03, 0x50
        /*006a*/ 	.short	0x0000


	//----- nvinfo : EIATTR_MAXREG_COUNT
	.align		4
        /*006c*/ 	.byte	0x03, 0x1b
        /*006e*/ 	.short	0x00ff


	//----- nvinfo : EIATTR_NUM_BARRIERS
	.align		4
        /*0070*/ 	.byte	0x02, 0x4c
        /*0072*/ 	.byte	0x01
	.zero		1


	//----- nvinfo : EIATTR_MERCURY_ISA_VERSION
	.align		4
        /*0074*/ 	.byte	0x03, 0x5f
        /*0076*/ 	.short	0x0101


	//----- nvinfo : EIATTR_VRC_CTA_INIT_COUNT
	.align		4
        /*0078*/ 	.byte	0x02, 0x4a
	.zero		1
	.zero		1


	//----- nvinfo : EIATTR_EXIT_INSTR_OFFSETS
	.align		4
        /*007c*/ 	.byte	0x04, 0x1c
        /*007e*/ 	.short	(.L_21 - .L_20)


	//   ....[0]....
.L_20:
        /*0080*/ 	.word	0x000001c0


	//   ....[1]....
        /*0084*/ 	.word	0x000004e0


	//----- nvinfo : EIATTR_CRS_STACK_SIZE
	.align		4
.L_21:
        /*0088*/ 	.byte	0x04, 0x1e
        /*008a*/ 	.short	(.L_23 - .L_22)
.L_22:
        /*008c*/ 	.word	0x00000000


	//----- nvinfo : EIATTR_CBANK_PARAM_SIZE
	.align		4
.L_23:
        /*0090*/ 	.byte	0x03, 0x19
        /*0092*/ 	.short	0x001c


	//----- nvinfo : EIATTR_PARAM_CBANK
	.align		4
        /*0094*/ 	.byte	0x04, 0x0a
        /*0096*/ 	.short	(.L_25 - .L_24)
	.align		4
.L_24:
        /*0098*/ 	.word	index@(.nv.constant0._Z15cudabrot_kernelPhjjfff)
        /*009c*/ 	.short	0x0380
        /*009e*/ 	.short	0x001c


	//----- nvinfo : EIATTR_SW_WAR
	.align		4
.L_25:
        /*00a0*/ 	.byte	0x04, 0x36
        /*00a2*/ 	.short	(.L_27 - .L_26)
.L_26:
        /*00a4*/ 	.word	0x00000008
.L_27:


//--------------------- .nv.callgraph             --------------------------
	.section	.nv.callgraph,"",@"SHT_CUDA_CALLGRAPH"
	.align	4
	.sectionentsize	8
	.align		4
        /*0000*/ 	.word	0x00000000
	.align		4
        /*0004*/ 	.word	0xffffffff
	.align		4
        /*0008*/ 	.word	0x00000000
	.align		4
        /*000c*/ 	.word	0xfffffffe
	.align		4
        /*0010*/ 	.word	0x00000000
	.align		4
        /*0014*/ 	.word	0xfffffffd
	.align		4
        /*0018*/ 	.word	0x00000000
	.align		4
        /*001c*/ 	.word	0xfffffffc


//--------------------- .text._Z15cudabrot_kernelPhjjfff --------------------------
	.section	.text._Z15cudabrot_kernelPhjjfff,"ax",@progbits
	.align	128
        .global         _Z15cudabrot_kernelPhjjfff
        .type           _Z15cudabrot_kernelPhjjfff,@function
        .size           _Z15cudabrot_kernelPhjjfff,(.L_x_4 - _Z15cudabrot_kernelPhjjfff)
        .other          _Z15cudabrot_kernelPhjjfff,@"STO_CUDA_ENTRY STV_DEFAULT"
_Z15cudabrot_kernelPhjjfff:
.text._Z15cudabrot_kernelPhjjfff:
[----:B------:R-:W-:Y:S01]  /*0000*/  LDC R1, c[0x0][0x37c] ;  /* 0x0000df00ff017b82 */ /* 0x000fe20000000800 */
[----:B------:R-:W0:Y:S01]  /*0010*/  LDCU.64 UR6, c[0x0][0x388] ;  /* 0x00007100ff0677ac */ /* 0x000e220008000a00 */
[----:B------:R-:W1:Y:S06]  /*0020*/  S2R R5, SR_TID.X ;  /* 0x0000000000057919 */ /* 0x000e6c0000002100 */
[----:B------:R-:W1:Y:S08]  /*0030*/  S2UR UR4, SR_CTAID.X ;  /* 0x00000000000479c3 */ /* 0x000e700000002500 */
[----:B------:R-:W1:Y:S01]  /*0040*/  LDC R4, c[0x0][0x360] ;  /* 0x0000d800ff047b82 */ /* 0x000e620000000800 */
[----:B0-----:R-:W0:Y:S01]  /*0050*/  I2F.U32.RP R0, UR6 ;  /* 0x0000000600007d06 */ /* 0x001e220008209000 */
[----:B------:R-:W-:-:S07]  /*0060*/  ISETP.NE.U32.AND P2, PT, RZ, UR6, PT ;  /* 0x00000006ff007c0c */ /* 0x000fce000bf45070 */
[----:B0-----:R-:W0:Y:S02]  /*0070*/  MUFU.RCP R0, R0 ;  /* 0x0000000000007308 */ /* 0x001e240000001000 */
[----:B0-----:R-:W-:Y:S01]  /*0080*/  IADD3 R2, PT, PT, R0, 0xffffffe, RZ ;  /* 0x0ffffffe00027810 */ /* 0x001fe20007ffe0ff */
[----:B-1----:R-:W-:Y:S01]  /*0090*/  IMAD R0, R4, UR4, R5 ;  /* 0x0000000404007c24 */ /* 0x002fe2000f8e0205 */
[----:B------:R-:W-:-:S04]  /*00a0*/  UIMAD UR4, UR6, UR7, URZ ;  /* 0x00000007060472a4 */ /* 0x000fc8000f8e02ff */
[----:B------:R0:W1:Y:S02]  /*00b0*/  F2I.FTZ.U32.TRUNC.NTZ R3, R2 ;  /* 0x0000000200037305 */ /* 0x000064000021f000 */
[----:B0-----:R-:W-:Y:S01]  /*00c0*/  HFMA2 R2, -RZ, RZ, 0, 0 ;  /* 0x00000000ff027431 */ /* 0x001fe200000001ff */
[----:B-1----:R-:W-:-:S05]  /*00d0*/  IADD3 R7, PT, PT, RZ, -R3, RZ ;  /* 0x80000003ff077210 */ /* 0x002fca0007ffe0ff */
[----:B------:R-:W-:-:S04]  /*00e0*/  IMAD R7, R7, UR6, RZ ;  /* 0x0000000607077c24 */ /* 0x000fc8000f8e02ff */
[----:B------:R-:W-:-:S06]  /*00f0*/  IMAD.HI.U32 R3, R3, R7, R2 ;  /* 0x0000000703037227 */ /* 0x000fcc00078e0002 */
[----:B------:R-:W-:-:S04]  /*0100*/  IMAD.HI.U32 R3, R3, R0, RZ ;  /* 0x0000000003037227 */ /* 0x000fc800078e00ff */
[----:B------:R-:W-:-:S04]  /*0110*/  IMAD.MOV R5, RZ, RZ, -R3 ;  /* 0x000000ffff057224 */ /* 0x000fc800078e0a03 */
[----:B------:R-:W-:-:S05]  /*0120*/  IMAD R2, R5, UR6, R0 ;  /* 0x0000000605027c24 */ /* 0x000fca000f8e0200 */
[----:B------:R-:W-:-:S13]  /*0130*/  ISETP.GE.U32.AND P0, PT, R2, UR6, PT ;  /* 0x0000000602007c0c */ /* 0x000fda000bf06070 */
[----:B------:R-:W-:Y:S02]  /*0140*/  @P0 IADD3 R2, PT, PT, R2, -UR6, RZ ;  /* 0x8000000602020c10 */ /* 0x000fe4000fffe0ff */
[----:B------:R-:W-:Y:S02]  /*0150*/  @P0 IADD3 R3, PT, PT, R3, 0x1, RZ ;  /* 0x0000000103030810 */ /* 0x000fe40007ffe0ff */
[----:B------:R-:W-:Y:S02]  /*0160*/  ISETP.GE.U32.AND P1, PT, R2, UR6, PT ;  /* 0x0000000602007c0c */ /* 0x000fe4000bf26070 */
[----:B------:R-:W-:-:S11]  /*0170*/  ISETP.GE.U32.AND P0, PT, R0, UR4, PT ;  /* 0x0000000400007c0c */ /* 0x000fd6000bf06070 */
[----:B------:R-:W-:Y:S01]  /*0180*/  @P1 VIADD R3, R3, 0x1 ;  /* 0x0000000103031836 */ /* 0x000fe20000000000 */
[----:B------:R-:W-:-:S04]  /*0190*/  @!P2 LOP3.LUT R3, RZ, UR6, RZ, 0x33, !PT ;  /* 0x00000006ff03ac12 */ /* 0x000fc8000f8e33ff */
[----:B------:R-:W-:-:S05]  /*01a0*/  IADD3 R5, PT, PT, -R3, RZ, RZ ;  /* 0x000000ff03057210 */ /* 0x000fca0007ffe1ff */
[----:B------:R-:W-:Y:S01]  /*01b0*/  IMAD R0, R5, UR6, R0 ;  /* 0x0000000605007c24 */ /* 0x000fe2000f8e0200 */
[----:B------:R-:W-:Y:S06]  /*01c0*/  @P0 EXIT ;  /* 0x000000000000094d */ /* 0x000fec0003800000 */
[----:B------:R-:W0:Y:S01]  /*01d0*/  LDC.64 R8, c[0x0][0x390] ;  /* 0x0000e400ff087b82 */ /* 0x000e220000000a00 */
[----:B------:R-:W0:Y:S01]  /*01e0*/  LDCU UR4, c[0x0][0x398] ;  /* 0x00007300ff0477ac */ /* 0x000e220008000800 */
[----:B------:R-:W-:Y:S01]  /*01f0*/  I2FP.F32.S32 R2, R0 ;  /* 0x0000000000027245 */ /* 0x000fe20000201400 */
[----:B------:R-:W-:Y:S01]  /*0200*/  BSSY.RECONVERGENT B0, `(.L_x_0) ;  /* 0x000001c000007945 */ /* 0x000fe20003800200 */
[----:B------:R-:W-:Y:S02]  /*0210*/  I2FP.F32.U32 R5, UR6 ;  /* 0x0000000600057c45 */ /* 0x000fe40008201000 */
[----:B------:R-:W-:Y:S02]  /*0220*/  I2FP.F32.S32 R4, R3 ;  /* 0x0000000300047245 */ /* 0x000fe40000201400 */
[----:B------:R-:W-:Y:S01]  /*0230*/  I2FP.F32.U32 R7, UR7 ;  /* 0x0000000700077c45 */ /* 0x000fe20008201000 */
[----:B------:R-:W-:-:S04]  /*0240*/  FFMA R5, R5, -0.5, R2 ;  /* 0xbf00000005057823 */ /* 0x000fc80000000002 */
[----:B------:R-:W-:Y:S01]  /*0250*/  FFMA R4, R7, -0.5, R4 ;  /* 0xbf00000007047823 */ /* 0x000fe20000000004 */
[----:B0-----:R-:W-:-:S03]  /*0260*/  FFMA R5, R5, UR4, R8 ;  /* 0x0000000405057c23 */ /* 0x001fc60008000008 */
[----:B------:R-:W-:Y:S01]  /*0270*/  FFMA R4, R4, UR4, R9 ;  /* 0x0000000404047c23 */ /* 0x000fe20008000009 */
[----:B------:R-:W-:-:S03]  /*0280*/  FMUL R2, R5, R5 ;  /* 0x0000000505027220 */ /* 0x000fc60000400000 */
[----:B------:R-:W-:-:S04]  /*0290*/  FMUL R7, R4, R4 ;  /* 0x0000000404077220 */ /* 0x000fc80000400000 */
[----:B------:R-:W-:-:S05]  /*02a0*/  FADD R6, R2, R7 ;  /* 0x0000000702067221 */ /* 0x000fca0000000000 */
[----:B------:R-:W-:Y:S02]  /*02b0*/  FSETP.GT.AND P0, PT, R6, 4, PT ;  /* 0x408000000600780b */ /* 0x000fe40003f04000 */
[----:B------:R-:W-:-:S11]  /*02c0*/  MOV R6, RZ ;  /* 0x000000ff00067202 */ /* 0x000fd60000000f00 */
[----:B------:R-:W-:Y:S05]  /*02d0*/  @P0 BRA `(.L_x_1) ;  /* 0x0000000000380947 */ /* 0x000fea0003800000 */
[----:B------:R-:W-:Y:S01]  /*02e0*/  IMAD.MOV.U32 R6, RZ, RZ, RZ ;  /* 0x000000ffff067224 */ /* 0x000fe200078e00ff */
[----:B------:R-:W-:Y:S02]  /*02f0*/  MOV R9, R4 ;  /* 0x0000000400097202 */ /* 0x000fe40000000f00 */
[----:B------:R-:W-:-:S07]  /*0300*/  MOV R8, R5 ;  /* 0x0000000500087202 */ /* 0x000fce0000000f00 */
.L_x_2:
[----:B------:R-:W-:Y:S01]  /*0310*/  FADD R2, -R7, R2 ;  /* 0x0000000207027221 */ /* 0x000fe20000000100 */
[----:B------:R-:W-:Y:S01]  /*0320*/  FADD R7, R8, R8 ;  /* 0x0000000808077221 */ /* 0x000fe20000000000 */
[C---:B------:R-:W-:Y:S01]  /*0330*/  ISETP.LT.U32.AND P1, PT, R6.reuse, 0xff, PT ;  /* 0x000000ff0600780c */ /* 0x040fe20003f21070 */
[----:B------:R-:W-:Y:S02]  /*0340*/  VIADD R6, R6, 0x1 ;  /* 0x0000000106067836 */ /* 0x000fe40000000000 */
[----:B------:R-:W-:Y:S01]  /*0350*/  FADD R8, R5, R2 ;  /* 0x0000000205087221 */ /* 0x000fe20000000000 */
[----:B------:R-:W-:-:S03]  /*0360*/  FFMA R9, R7, R9, R4 ;  /* 0x0000000907097223 */ /* 0x000fc60000000004 */
[----:B------:R-:W-:Y:S01]  /*0370*/  FMUL R2, R8, R8 ;  /* 0x0000000808027220 */ /* 0x000fe20000400000 */
[----:B------:R-:W-:-:S04]  /*0380*/  FMUL R7, R9, R9 ;  /* 0x0000000909077220 */ /* 0x000fc80000400000 */
[----:B------:R-:W-:-:S05]  /*0390*/  FADD R10, R2, R7 ;  /* 0x00000007020a7221 */ /* 0x000fca0000000000 */
[----:B------:R-:W-:-:S13]  /*03a0*/  FSETP.GT.AND P0, PT, R10, 4, PT ;  /* 0x408000000a00780b */ /* 0x000fda0003f04000 */
[----:B------:R-:W-:Y:S05]  /*03b0*/  @!P0 BRA P1, `(.L_x_2) ;  /* 0xfffffffc00d48947 */ /* 0x000fea000083ffff */
.L_x_1:
[----:B------:R-:W-:Y:S05]  /*03c0*/  BSYNC.RECONVERGENT B0 ;  /* 0x0000000000007941 */ /* 0x000fea0003800200 */
.L_x_0:
[----:B------:R-:W0:Y:S01]  /*03d0*/  LDCU.64 UR8, c[0x0][0x380] ;  /* 0x00007000ff0877ac */ /* 0x000e220008000a00 */
[----:B------:R-:W-:Y:S01]  /*03e0*/  BAR.SYNC.DEFER_BLOCKING 0x0 ;  /* 0x0000000000007b1d */ /* 0x000fe20000010000 */
[C---:B------:R-:W-:Y:S01]  /*03f0*/  ISETP.GT.U32.AND P0, PT, R6.reuse, 0xff, PT ;  /* 0x000000ff0600780c */ /* 0x040fe20003f04070 */
[----:B------:R-:W-:Y:S02]  /*0400*/  IMAD R3, R3, UR6, R0 ;  /* 0x0000000603037c24 */ /* 0x000fe4000f8e0200 */
[----:B------:R-:W-:Y:S01]  /*0410*/  HFMA2 R0, -RZ, RZ, 0, 1.5199184417724609375e-05 ;  /* 0x000000ffff007431 */ /* 0x000fe200000001ff */
[----:B------:R-:W-:Y:S01]  /*0420*/  SEL R6, R6, RZ, !P0 ;  /* 0x000000ff06067207 */ /* 0x000fe20004000000 */
[----:B------:R-:W1:Y:S03]  /*0430*/  LDCU.64 UR4, c[0x0][0x358] ;  /* 0x00006b00ff0477ac */ /* 0x000e660008000a00 */
[----:B------:R-:W-:-:S02]  /*0440*/  PRMT R9, R6, 0x9910, RZ ;  /* 0x0000991006097816 */ /* 0x000fc400000000ff */
[----:B------:R-:W-:-:S03]  /*0450*/  SHF.L.U32 R5, R6, 0x1, RZ ;  /* 0x0000000106057819 */ /* 0x000fc600000006ff */
[C---:B------:R-:W-:Y:S02]  /*0460*/  IMAD R7, R9.reuse, 0x3, RZ ;  /* 0x0000000309077824 */ /* 0x040fe400078e02ff */
[----:B------:R-:W-:Y:S01]  /*0470*/  IMAD R9, R9, 0x5, RZ ;  /* 0x0000000509097824 */ /* 0x000fe200078e02ff */
[----:B0-----:R-:W-:-:S04]  /*0480*/  LEA R2, P0, R3, UR8, 0x2 ;  /* 0x0000000803027c11 */ /* 0x001fc8000f8010ff */
[----:B------:R-:W-:-:S05]  /*0490*/  IADD3.X R3, PT, PT, RZ, UR9, RZ, P0, !PT ;  /* 0x00000009ff037c10 */ /* 0x000fca00087fe4ff */
[----:B-1----:R-:W-:Y:S04]  /*04a0*/  STG.E.U8 desc[UR4][R2.64], R5 ;  /* 0x0000000502007986 */ /* 0x002fe8000c101104 */
[----:B------:R-:W-:Y:S04]  /*04b0*/  STG.E.U8 desc[UR4][R2.64+0x3], R0 ;  /* 0x0000030002007986 */ /* 0x000fe8000c101104 */
[----:B------:R-:W-:Y:S04]  /*04c0*/  STG.E.U8 desc[UR4][R2.64+0x1], R7 ;  /* 0x0000010702007986 */ /* 0x000fe8000c101104 */
[----:B------:R-:W-:Y:S01]  /*04d0*/  STG.E.U8 desc[UR4][R2.64+0x2], R9 ;  /* 0x0000020902007986 */ /* 0x000fe2000c101104 */
[----:B------:R-:W-:Y:S05]  /*04e0*/  EXIT ;  /* 0x000000000000794d */ /* 0x000fea0003800000 */
.L_x_3:
[----:B------:R-:W-:-:S00]  /*04f0*/  BRA `(.L_x_3) ;  /* 0xfffffffc00fc7947 */ /* 0x000fc0000383ffff */
[----:B------:R-:W-:-:S00]  /*0500*/  NOP ;  /* 0x0000000000007918 */ /* 0x000fc00000000000 */
[----:B------:R-:W-:-:S00]  /*0510*/  NOP ;  /* 0x0000000000007918 */ /* 0x000fc00000000000 */
[----:B------:R-:W-:-:S00]  /*0520*/  NOP ;  /* 0x0000000000007918 */ /* 0x000fc00000000000 */
[----:B------:R-:W-:-:S00]  /*0530*/  NOP ;  /* 0x0000000000007918 */ /* 0x000fc00000000000 */
[----:B------:R-:W-:-:S00]  /*0540*/  NOP ;  /* 0x0000000000007918 */ /* 0x000fc00000000000 */
[----:B------:R-:W-:-:S00]  /*0550*/  NOP ;  /* 0x0000000000007918 */ /* 0x000fc00000000000 */
[----:B------:R-:W-:-:S00]  /*0560*/  NOP ;  /* 0x0000000000007918 */ /* 0x000fc00000000000 */
[----:B------:R-:W-:-:S00]  /*0570*/  NOP ;  /* 0x0000000000007918 */ /* 0x000fc00000000000 */
.L_x_4:


//--------------------- .nv.shared.reserved.0     --------------------------
	.section	.nv.shared.reserved.0,"aw",@nobits
	.weak		__nv_reservedSMEM_offset_0_alias
	.size		__nv_reservedSMEM_offset_0_alias, 0, 64
	.other		__nv_reservedSMEM_offset_0_alias,@"STO_CUDA_RESERVED_SHARED STV_DEFAULT"
__nv_reservedSMEM_offset_0_alias:
	.zero		0
	.zero		64


//--------------------- .nv.constant0._Z15cudabrot_kernelPhjjfff --------------------------
	.section	.nv.constant0._Z15cudabrot_kernelPhjjfff,"a",@progbits
	.sectionflags	@""
	.align	4
.nv.constant0._Z15cudabrot_kernelPhjjfff:
	.zero		924


//--------------------- SYMBOLS --------------------------

	.type		.nv.reservedSmem.offset0,@object
	.size		.nv.reservedSmem.offset0,0x4
